//
// Generated by NVIDIA NVVM Compiler
//
// Compiler Build ID: CL-36424714
// Cuda compilation tools, release 13.0, V13.0.88
// Based on NVVM 20.0.0
//

.version 9.0
.target sm_100
.address_size 64

	// .globl	_Z15binarize_kernelPfiS_

.visible .entry _Z15binarize_kernelPfiS_(
	.param .u64 .ptr .align 1 _Z15binarize_kernelPfiS__param_0,
	.param .u32 _Z15binarize_kernelPfiS__param_1,
	.param .u64 .ptr .align 1 _Z15binarize_kernelPfiS__param_2
)
{
	.reg .pred 	%p<3>;
	.reg .b32 	%r<9>;
	.reg .b32 	%f<3>;
	.reg .b64 	%rd<8>;

	ld.param.u64 	%rd1, [_Z15binarize_kernelPfiS__param_0];
	ld.param.u32 	%r2, [_Z15binarize_kernelPfiS__param_1];
	ld.param.u64 	%rd2, [_Z15binarize_kernelPfiS__param_2];
	mov.u32 	%r3, %ctaid.x;
	mov.u32 	%r4, %ctaid.y;
	mov.u32 	%r5, %nctaid.x;
	mad.lo.s32 	%r6, %r4, %r5, %r3;
	mov.u32 	%r7, %ntid.x;
	mov.u32 	%r8, %tid.x;
	mad.lo.s32 	%r1, %r6, %r7, %r8;
	setp.ge.s32 	%p1, %r1, %r2;
	@%p1 bra 	$L__BB0_2;
	cvta.to.global.u64 	%rd3, %rd1;
	cvta.to.global.u64 	%rd4, %rd2;
	mul.wide.s32 	%rd5, %r1, 4;
	add.s64 	%rd6, %rd3, %rd5;
	ld.global.f32 	%f1, [%rd6];
	setp.gt.f32 	%p2, %f1, 0f00000000;
	selp.f32 	%f2, 0f3F800000, 0fBF800000, %p2;
	add.s64 	%rd7, %rd4, %rd5;
	st.global.f32 	[%rd7], %f2;
$L__BB0_2:
	ret;

}


// ===== COMPILED SASS (sm_100) =====

	.target	sm_100

	.elftype	@"ET_EXEC"


//--------------------- .note.nv.tkinfo           --------------------------
	.section	.note.nv.tkinfo,"",@"SHT_NOTE"
	.sectionflags	@"SHF_NOTE_NV_TKINFO"
	.tkinfo
        /*0018*/ 	.word	0x00000002
        /*0030*/ 	.string	""
        /*0030*/ 	.string	"ptxas"
        /*0030*/ 	.string	"Cuda compilation tools, release 13.0, V13.0.88"
        /*0030*/ 	.string	"Build cuda_13.0.r13.0/compiler.36424714_0"
        /*0030*/ 	.string	"-arch sm_100 -m 64 "



//--------------------- .note.nv.cuinfo           --------------------------
	.section	.note.nv.cuinfo,"",@"SHT_NOTE"
	.sectionflags	@"SHF_NOTE_NV_CUINFO"
        /*0018*/ 	.short	0x0002
        /*001a*/ 	.short	0x0064
        /*001c*/ 	.short	0x0082
	.zero		2


//--------------------- .nv.info                  --------------------------
	.section	.nv.info,"",@"SHT_CUDA_INFO"
	.align	4


	//----- nvinfo : EIATTR_REGCOUNT
	.align		4
        /*0000*/ 	.byte	0x04, 0x2f
        /*0002*/ 	.short	(.L_1 - .L_0)
	.align		4
.L_0:
        /*0004*/ 	.word	index@(_Z15binarize_kernelPfiS_)
        /*0008*/ 	.word	0x0000000a


	//----- nvinfo : EIATTR_FRAME_SIZE
	.align		4
.L_1:
        /*000c*/ 	.byte	0x04, 0x11
        /*000e*/ 	.short	(.L_3 - .L_2)
	.align		4
.L_2:
        /*0010*/ 	.word	index@(_Z15binarize_kernelPfiS_)
        /*0014*/ 	.word	0x00000000


	//----- nvinfo : EIATTR_MIN_STACK_SIZE
	.align		4
.L_3:
        /*0018*/ 	.byte	0x04, 0x12
        /*001a*/ 	.short	(.L_5 - .L_4)
	.align		4
.L_4:
        /*001c*/ 	.word	index@(_Z15binarize_kernelPfiS_)
        /*0020*/ 	.word	0x00000000
.L_5:


//--------------------- .nv.compat                --------------------------
	.section	.nv.compat,"",@"SHT_CUDA_COMPAT_INFO"
	.align	4
        /*0000*/ 	.byte	0x02, 0x09, 0x00, 0x00, 0x02, 0x02, 0x01, 0x00, 0x02, 0x05, 0x05, 0x00, 0x03, 0x07, 0x01, 0x01
        /*0010*/ 	.byte	0x02, 0x03, 0x00, 0x00, 0x02, 0x06, 0x01, 0x00, 0x04, 0x0b, 0x08, 0x00, 0x09, 0x00, 0x00, 0x00
        /*0020*/ 	.byte	0x00, 0x00, 0x00, 0x00


//--------------------- .nv.info._Z15binarize_kernelPfiS_ --------------------------
	.section	.nv.info._Z15binarize_kernelPfiS_,"",@"SHT_CUDA_INFO"
	.sectionflags	@""
	.align	4


	//----- nvinfo : EIATTR_CUDA_API_VERSION
	.align		4
        /*0000*/ 	.byte	0x04, 0x37
        /*0002*/ 	.short	(.L_7 - .L_6)
.L_6:
        /*0004*/ 	.word	0x00000082


	//----- nvinfo : EIATTR_KPARAM_INFO
	.align		4
.L_7:
        /*0008*/ 	.byte	0x04, 0x17
        /*000a*/ 	.short	(.L_9 - .L_8)
.L_8:
        /*000c*/ 	.word	0x00000000
        /*0010*/ 	.short	0x0002
        /*0012*/ 	.short	0x0010
        /*0014*/ 	.byte	0x00, 0xf5, 0x21, 0x00


	//----- nvinfo : EIATTR_KPARAM_INFO
	.align		4
.L_9:
        /*0018*/ 	.byte	0x04, 0x17
        /*001a*/ 	.short	(.L_11 - .L_10)
.L_10:
        /*001c*/ 	.word	0x00000000
        /*0020*/ 	.short	0x0001
        /*0022*/ 	.short	0x0008
        /*0024*/ 	.byte	0x00, 0xf0, 0x11, 0x00


	//----- nvinfo : EIATTR_KPARAM_INFO
	.align		4
.L_11:
        /*0028*/ 	.byte	0x04, 0x17
        /*002a*/ 	.short	(.L_13 - .L_12)
.L_12:
        /*002c*/ 	.word	0x00000000
        /*0030*/ 	.short	0x0000
        /*0032*/ 	.short	0x0000
        /*0034*/ 	.byte	0x00, 0xf5, 0x21, 0x00


	//----- nvinfo : EIATTR_SPARSE_MMA_MASK
	.align		4
.L_13:
        /*0038*/ 	.byte	0x03, 0x50
        /*003a*/ 	.short	0x0000


	//----- nvinfo : EIATTR_MAXREG_COUNT
	.align		4
        /*003c*/ 	.byte	0x03, 0x1b
        /*003e*/ 	.short	0x00ff


	//----- nvinfo : EIATTR_MERCURY_ISA_VERSION
	.align		4
        /*0040*/ 	.byte	0x03, 0x5f
        /*0042*/ 	.short	0x0101


	//----- nvinfo : EIATTR_VRC_CTA_INIT_COUNT
	.align		4
        /*0044*/ 	.byte	0x02, 0x4a
	.zero		1
	.zero		1


	//----- nvinfo : EIATTR_EXIT_INSTR_OFFSETS
	.align		4
        /*0048*/ 	.byte	0x04, 0x1c
        /*004a*/ 	.short	(.L_15 - .L_14)


	//   ....[0]....
.L_14:
        /*004c*/ 	.word	0x000000a0


	//   ....[1]....
        /*0050*/ 	.word	0x00000150


	//----- nvinfo : EIATTR_CBANK_PARAM_SIZE
	.align		4
.L_15:
        /*0054*/ 	.byte	0x03, 0x19
        /*0056*/ 	.short	0x0018


	//----- nvinfo : EIATTR_PARAM_CBANK
	.align		4
        /*0058*/ 	.byte	0x04, 0x0a
        /*005a*/ 	.short	(.L_17 - .L_16)
	.align		4
.L_16:
        /*005c*/ 	.word	index@(.nv.constant0._Z15binarize_kernelPfiS_)
        /*0060*/ 	.short	0x0380
        /*0062*/ 	.short	0x0018


	//----- nvinfo : EIATTR_SW_WAR
	.align		4
.L_17:
        /*0064*/ 	.byte	0x04, 0x36
        /*0066*/ 	.short	(.L_19 - .L_18)
.L_18:
        /*0068*/ 	.word	0x00000008
.L_19:


//--------------------- .nv.callgraph             --------------------------
	.section	.nv.callgraph,"",@"SHT_CUDA_CALLGRAPH"
	.align	4
	.sectionentsize	8
	.align		4
        /*0000*/ 	.word	0x00000000
	.align		4
        /*0004*/ 	.word	0xffffffff
	.align		4
        /*0008*/ 	.word	0x00000000
	.align		4
        /*000c*/ 	.word	0xfffffffe
	.align		4
        /*0010*/ 	.word	0x00000000
	.align		4
        /*0014*/ 	.word	0xfffffffd
	.align		4
        /*0018*/ 	.word	0x00000000
	.align		4
        /*001c*/ 	.word	0xfffffffc


//--------------------- .text._Z15binarize_kernelPfiS_ --------------------------
	.section	.text._Z15binarize_kernelPfiS_,"ax",@progbits
	.align	128
        .global         _Z15binarize_kernelPfiS_
        .type           _Z15binarize_kernelPfiS_,@function
        .size           _Z15binarize_kernelPfiS_,(.L_x_1 - _Z15binarize_kernelPfiS_)
        .other          _Z15binarize_kernelPfiS_,@"STO_CUDA_ENTRY STV_DEFAULT"
_Z15binarize_kernelPfiS_:
.text._Z15binarize_kernelPfiS_:
[----:B------:R-:W-:Y:S01]  /*0000*/  LDC R1, c[0x0][0x37c] ;  /* 0x0000df00ff017b82 */ /* 0x000fe20000000800 */
[----:B------:R-:W0:Y:S07]  /*0010*/  S2R R0, SR_TID.X ;  /* 0x0000000000007919 */ /* 0x000e2e0000002100 */
[----:B------:R-:W-:Y:S01]  /*0020*/  S2UR UR4, SR_CTAID.X ;  /* 0x00000000000479c3 */ /* 0x000fe20000002500 */
[----:B------:R-:W1:Y:S01]  /*0030*/  LDCU UR6, c[0x0][0x370] ;  /* 0x00006e00ff0677ac */ /* 0x000e620008000800 */
[----:B------:R-:W2:Y:S06]  /*0040*/  LDCU UR7, c[0x0][0x388] ;  /* 0x00007100ff0777ac */ /* 0x000eac0008000800 */
[----:B------:R-:W1:Y:S08]  /*0050*/  S2UR UR5, SR_CTAID.Y ;  /* 0x00000000000579c3 */ /* 0x000e700000002600 */
[----:B------:R-:W0:Y:S01]  /*0060*/  LDC R7, c[0x0][0x360] ;  /* 0x0000d800ff077b82 */ /* 0x000e220000000800 */
[----:B-1----:R-:W-:-:S06]  /*0070*/  UIMAD UR4, UR5, UR6, UR4 ;  /* 0x00000006050472a4 */ /* 0x002fcc000f8e0204 */
[----:B0-----:R-:W-:-:S05]  /*0080*/  IMAD R7, R7, UR4, R0 ;  /* 0x0000000407077c24 */ /* 0x001fca000f8e0200 */
[----:B--2---:R-:W-:-:S13]  /*0090*/  ISETP.GE.AND P0, PT, R7, UR7, PT ;  /* 0x0000000707007c0c */ /* 0x004fda000bf06270 */
[----:B------:R-:W-:Y:S05]  /*00a0*/  @P0 EXIT ;  /* 0x000000000000094d */ /* 0x000fea0003800000 */
[----:B------:R-:W0:Y:S01]  /*00b0*/  LDC.64 R2, c[0x0][0x380] ;  /* 0x0000e000ff027b82 */ /* 0x000e220000000a00 */
[----:B------:R-:W1:Y:S07]  /*00c0*/  LDCU.64 UR4, c[0x0][0x358] ;  /* 0x00006b00ff0477ac */ /* 0x000e6e0008000a00 */
[----:B------:R-:W2:Y:S01]  /*00d0*/  LDC.64 R4, c[0x0][0x390] ;  /* 0x0000e400ff047b82 */ /* 0x000ea20000000a00 */
[----:B0-----:R-:W-:-:S06]  /*00e0*/  IMAD.WIDE R2, R7, 0x4, R2 ;  /* 0x0000000407027825 */ /* 0x001fcc00078e0202 */
[----:B-1----:R-:W3:Y:S01]  /*00f0*/  LDG.E R2, desc[UR4][R2.64] ;  /* 0x0000000402027981 */ /* 0x002ee2000c1e1900 */
[----:B------:R-:W-:Y:S02]  /*0100*/  HFMA2 R0, -RZ, RZ, 1.875, 0 ;  /* 0x3f800000ff007431 */ /* 0x000fe400000001ff */
[----:B--2---:R-:W-:Y:S01]  /*0110*/  IMAD.WIDE R4, R7, 0x4, R4 ;  /* 0x0000000407047825 */ /* 0x004fe200078e0204 */
[----:B---3--:R-:W-:-:S04]  /*0120*/  FSETP.GT.AND P0, PT, R2, RZ, PT ;  /* 0x000000ff0200720b */ /* 0x008fc80003f04000 */
[----:B------:R-:W-:-:S05]  /*0130*/  FSEL R7, R0, -1, P0 ;  /* 0xbf80000000077808 */ /* 0x000fca0000000000 */
[----:B------:R-:W-:Y:S01]  /*0140*/  STG.E desc[UR4][R4.64], R7 ;  /* 0x0000000704007986 */ /* 0x000fe2000c101904 */
[----:B------:R-:W-:Y:S05]  /*0150*/  EXIT ;  /* 0x000000000000794d */ /* 0x000fea0003800000 */
.L_x_0:
[----:B------:R-:W-:-:S00]  /*0160*/  BRA `(.L_x_0) ;  /* 0xfffffffc00fc7947 */ /* 0x000fc0000383ffff */
[----:B------:R-:W-:-:S00]  /*0170*/  NOP ;  /* 0x0000000000007918 */ /* 0x000fc00000000000 */
        /* <DEDUP_REMOVED lines=8> */
.L_x_1:


//--------------------- .nv.shared.reserved.0     --------------------------
	.section	.nv.shared.reserved.0,"aw",@nobits
	.weak		__nv_reservedSMEM_offset_0_alias
	.size		__nv_reservedSMEM_offset_0_alias, 0, 64
	.other		__nv_reservedSMEM_offset_0_alias,@"STO_CUDA_RESERVED_SHARED STV_DEFAULT"
__nv_reservedSMEM_offset_0_alias:
	.zero		0
	.zero		64


//--------------------- .nv.constant0._Z15binarize_kernelPfiS_ --------------------------
	.section	.nv.constant0._Z15binarize_kernelPfiS_,"a",@progbits
	.sectionflags	@""
	.align	4
.nv.constant0._Z15binarize_kernelPfiS_:
	.zero		920


//--------------------- SYMBOLS --------------------------

	.type		.nv.reservedSmem.offset0,@object
	.size		.nv.reservedSmem.offset0,0x4
